	.headerflags	@"EF_CUDA_TEXMODE_UNIFIED EF_CUDA_64BIT_ADDRESS EF_CUDA_ACCELERATORS EF_CUDA_SM90 EF_CUDA_VIRTUAL_SM(EF_CUDA_SM90)"
	.elftype	@"ET_EXEC"


//--------------------- .nv.info                  --------------------------
	.section	.nv.info,"",@"SHT_CUDA_INFO"
	.align	4


	//----- nvinfo : EIATTR_REGCOUNT
	.align		4
        /*0000*/ 	.byte	0x04, 0x2f
        /*0002*/ 	.short	(.L_1 - .L_0)
	.align		4
.L_0:
        /*0004*/ 	.word	index@(triton_poi_fused_add_3)
        /*0008*/ 	.word	0x0000000c


	//----- nvinfo : EIATTR_MIN_STACK_SIZE
	.align		4
.L_1:
        /*000c*/ 	.byte	0x04, 0x12
        /*000e*/ 	.short	(.L_3 - .L_2)
	.align		4
.L_2:
        /*0010*/ 	.word	index@(triton_poi_fused_add_3)
        /*0014*/ 	.word	0x00000000


	//----- nvinfo : EIATTR_FRAME_SIZE
	.align		4
.L_3:
        /*0018*/ 	.byte	0x04, 0x11
        /*001a*/ 	.short	(.L_5 - .L_4)
	.align		4
.L_4:
        /*001c*/ 	.word	index@(triton_poi_fused_add_3)
        /*0020*/ 	.word	0x00000000


	//----- nvinfo : EIATTR_MIN_STACK_SIZE
	.align		4
.L_5:
        /*0024*/ 	.byte	0x04, 0x12
        /*0026*/ 	.short	(.L_7 - .L_6)
	.align		4
.L_6:
        /*0028*/ 	.word	index@(triton_poi_fused_add_3)
        /*002c*/ 	.word	0x00000000
.L_7:


//--------------------- .nv.info.triton_poi_fused_add_3 --------------------------
	.section	.nv.info.triton_poi_fused_add_3,"",@"SHT_CUDA_INFO"
	.sectionflags	@""
	.align	4


	//----- nvinfo : EIATTR_CUDA_API_VERSION
	.align		4
        /*0000*/ 	.byte	0x04, 0x37
        /*0002*/ 	.short	(.L_9 - .L_8)
.L_8:
        /*0004*/ 	.word	0x0000007c


	//----- nvinfo : EIATTR_KPARAM_INFO
	.align		4
.L_9:
        /*0008*/ 	.byte	0x04, 0x17
        /*000a*/ 	.short	(.L_11 - .L_10)
.L_10:
        /*000c*/ 	.word	0x00000000
        /*0010*/ 	.short	0x0002
        /*0012*/ 	.short	0x0010
        /*0014*/ 	.byte	0x00, 0xf0, 0x11, 0x00


	//----- nvinfo : EIATTR_KPARAM_INFO
	.align		4
.L_11:
        /*0018*/ 	.byte	0x04, 0x17
        /*001a*/ 	.short	(.L_13 - .L_12)
.L_12:
        /*001c*/ 	.word	0x00000000
        /*0020*/ 	.short	0x0001
        /*0022*/ 	.short	0x0008
        /*0024*/ 	.byte	0x00, 0xf4, 0x21, 0x00


	//----- nvinfo : EIATTR_KPARAM_INFO
	.align		4
.L_13:
        /*0028*/ 	.byte	0x04, 0x17
        /*002a*/ 	.short	(.L_15 - .L_14)
.L_14:
        /*002c*/ 	.word	0x00000000
        /*0030*/ 	.short	0x0000
        /*0032*/ 	.short	0x0000
        /*0034*/ 	.byte	0x00, 0xf4, 0x21, 0x00


	//----- nvinfo : EIATTR_SPARSE_MMA_MASK
	.align		4
.L_15:
        /*0038*/ 	.byte	0x03, 0x50
        /*003a*/ 	.short	0x0000


	//----- nvinfo : EIATTR_MAXREG_COUNT
	.align		4
        /*003c*/ 	.byte	0x03, 0x1b
        /*003e*/ 	.short	0x00ff


	//----- nvinfo : EIATTR_EXIT_INSTR_OFFSETS
	.align		4
        /*0040*/ 	.byte	0x04, 0x1c
        /*0042*/ 	.short	(.L_17 - .L_16)


	//   ....[0]....
.L_16:
        /*0044*/ 	.word	0x00000170


	//   ....[1]....
        /*0048*/ 	.word	0x00000190


	//----- nvinfo : EIATTR_REQNTID
	.align		4
.L_17:
        /*004c*/ 	.byte	0x04, 0x10
        /*004e*/ 	.short	(.L_19 - .L_18)
.L_18:
        /*0050*/ 	.word	0x00000020
        /*0054*/ 	.word	0x00000001
        /*0058*/ 	.word	0x00000001


	//----- nvinfo : EIATTR_CBANK_PARAM_SIZE
	.align		4
.L_19:
        /*005c*/ 	.byte	0x03, 0x19
        /*005e*/ 	.short	0x0014


	//----- nvinfo : EIATTR_PARAM_CBANK
	.align		4
        /*0060*/ 	.byte	0x04, 0x0a
        /*0062*/ 	.short	(.L_21 - .L_20)
	.align		4
.L_20:
        /*0064*/ 	.word	index@(.nv.constant0.triton_poi_fused_add_3)
        /*0068*/ 	.short	0x0210
        /*006a*/ 	.short	0x0014


	//----- nvinfo : EIATTR_SW_WAR
	.align		4
.L_21:
        /*006c*/ 	.byte	0x04, 0x36
        /*006e*/ 	.short	(.L_23 - .L_22)
.L_22:
        /*0070*/ 	.word	0x00000008
.L_23:


//--------------------- .nv.callgraph             --------------------------
	.section	.nv.callgraph,"",@"SHT_CUDA_CALLGRAPH"
	.align	4
	.sectionentsize	8
	.align		4
        /*0000*/ 	.word	0x00000000
	.align		4
        /*0004*/ 	.word	0xffffffff
	.align		4
        /*0008*/ 	.word	0x00000000
	.align		4
        /*000c*/ 	.word	0xfffffffe
	.align		4
        /*0010*/ 	.word	0x00000000
	.align		4
        /*0014*/ 	.word	0xfffffffd
	.align		4
        /*0018*/ 	.word	0x00000000
	.align		4
        /*001c*/ 	.word	0xfffffffc


//--------------------- .text.triton_poi_fused_add_3 --------------------------
	.section	.text.triton_poi_fused_add_3,"ax",@progbits
	.align	128
        .global         triton_poi_fused_add_3
        .type           triton_poi_fused_add_3,@function
        .size           triton_poi_fused_add_3,(.L_x_1 - triton_poi_fused_add_3)
        .other          triton_poi_fused_add_3,@"STO_CUDA_ENTRY STV_DEFAULT"
triton_poi_fused_add_3:
.text.triton_poi_fused_add_3:
[----:B------:R-:W0:Y:S02]  /*0000*/  LDC R1, c[0x0][0x28] ;  /* 0x00000a00ff017b82 */ /* 0x000e240000000800 */
[----:B------:R-:W1:Y:S01]  /*0010*/  S2R R0, SR_TID.X ;  /* 0x0000000000007919 */ /* 0x000e620000002100 */
[----:B------:R-:W2:Y:S01]  /*0020*/  LDC.64 R2, c[0x0][0x210] ;  /* 0x00008400ff027b82 */ /* 0x000ea20000000a00 */
[----:B------:R-:W-:Y:S01]  /*0030*/  ULDC.64 UR4, c[0x0][0x208] ;  /* 0x0000820000047ab9 */ /* 0x000fe20000000a00 */
[----:B------:R-:W3:Y:S06]  /*0040*/  S2R R7, SR_CTAID.X ;  /* 0x0000000000077919 */ /* 0x000eec0000002500 */
[----:B------:R-:W4:Y:S01]  /*0050*/  LDC.64 R4, c[0x0][0x218] ;  /* 0x00008600ff047b82 */ /* 0x000f220000000a00 */
[----:B-1----:R-:W-:Y:S01]  /*0060*/  IMAD.SHL.U32 R0, R0, 0x2, RZ ;  /* 0x0000000200007824 */ /* 0x002fe200078e00ff */
[----:B---3--:R-:W-:-:S04]  /*0070*/  SHF.R.S32.HI R6, RZ, 0x19, R7 ;  /* 0x00000019ff067819 */ /* 0x008fc80000011407 */
[----:B------:R-:W-:-:S05]  /*0080*/  LOP3.LUT R0, R0, 0x3e, RZ, 0xc0, !PT ;  /* 0x0000003e00007812 */ /* 0x000fca00078ec0ff */
[----:B------:R-:W-:Y:S01]  /*0090*/  IMAD R7, R7, 0x40, R0 ;  /* 0x0000004007077824 */ /* 0x000fe200078e0200 */
[----:B------:R-:W-:-:S03]  /*00a0*/  SGXT R0, R6, 0x1 ;  /* 0x000000010600781a */ /* 0x000fc60000000200 */
[C---:B--2---:R-:W-:Y:S01]  /*00b0*/  IMAD.WIDE R2, R7.reuse, 0x4, R2 ;  /* 0x0000000407027825 */ /* 0x044fe200078e0202 */
[----:B------:R-:W-:Y:S02]  /*00c0*/  LEA.HI R0, R0, R7, RZ, 0x2 ;  /* 0x0000000700007211 */ /* 0x000fe400078f10ff */
[----:B------:R-:W-:Y:S02]  /*00d0*/  ISETP.GE.AND P0, PT, R7, 0x40, PT ;  /* 0x000000400700780c */ /* 0x000fe40003f06270 */
[----:B------:R-:W-:-:S05]  /*00e0*/  LOP3.LUT R0, R0, 0xfffffffc, RZ, 0xc0, !PT ;  /* 0xfffffffc00007812 */ /* 0x000fca00078ec0ff */
[----:B------:R-:W-:Y:S01]  /*00f0*/  IMAD.IADD R9, R7, 0x1, -R0 ;  /* 0x0000000107097824 */ /* 0x000fe200078e0a00 */
[----:B------:R-:W-:-:S03]  /*0100*/  CS2R R6, SRZ ;  /* 0x0000000000067805 */ /* 0x000fc6000001ff00 */
[----:B----4-:R-:W-:Y:S01]  /*0110*/  IMAD.WIDE R4, R9, 0x4, R4 ;  /* 0x0000000409047825 */ /* 0x010fe200078e0204 */
[----:B------:R-:W-:Y:S02]  /*0120*/  CS2R R8, SRZ ;  /* 0x0000000000087805 */ /* 0x000fe4000001ff00 */
[----:B------:R-:W2:Y:S04]  /*0130*/  @!P0 LDG.E.64 R6, desc[UR4][R2.64] ;  /* 0x0000000402068981 */ /* 0x000ea8000c1e1b00 */
[----:B------:R-:W2:Y:S02]  /*0140*/  @!P0 LDG.E.EL.64 R8, desc[UR4][R4.64] ;  /* 0x0000000404088981 */ /* 0x000ea4000c2e1b00 */
[----:B--2---:R-:W-:Y:S01]  /*0150*/  FADD R6, R8, R6 ;  /* 0x0000000608067221 */ /* 0x004fe20000000000 */
[----:B------:R-:W-:Y:S01]  /*0160*/  FADD R7, R9, R7 ;  /* 0x0000000709077221 */ /* 0x000fe20000000000 */
[----:B------:R-:W-:Y:S06]  /*0170*/  @P0 EXIT ;  /* 0x000000000000094d */ /* 0x000fec0003800000 */
[----:B------:R-:W-:Y:S01]  /*0180*/  STG.E.64 desc[UR4][R2.64], R6 ;  /* 0x0000000602007986 */ /* 0x000fe2000c101b04 */
[----:B------:R-:W-:Y:S05]  /*0190*/  EXIT ;  /* 0x000000000000794d */ /* 0x000fea0003800000 */
.L_x_0:
[----:B------:R-:W-:-:S00]  /*01a0*/  BRA `(.L_x_0) ;  /* 0xfffffffc00fc7947 */ /* 0x000fc0000383ffff */
[----:B------:R-:W-:-:S00]  /*01b0*/  NOP ;  /* 0x0000000000007918 */ /* 0x000fc00000000000 */
        /* <DEDUP_REMOVED lines=12> */
.L_x_1:


//--------------------- .nv.constant0.triton_poi_fused_add_3 --------------------------
	.section	.nv.constant0.triton_poi_fused_add_3,"a",@progbits
	.sectionflags	@""
	.align	4
.nv.constant0.triton_poi_fused_add_3:
	.zero		548
